//
// Generated by NVIDIA NVVM Compiler
//
// Compiler Build ID: CL-36424714
// Cuda compilation tools, release 13.0, V13.0.88
// Based on NVVM 20.0.0
//

.version 9.0
.target sm_100
.address_size 64

	// .globl	_Z7upsweepiiPi

.visible .entry _Z7upsweepiiPi(
	.param .u32 _Z7upsweepiiPi_param_0,
	.param .u32 _Z7upsweepiiPi_param_1,
	.param .u64 .ptr .align 1 _Z7upsweepiiPi_param_2
)
{
	.reg .pred 	%p<2>;
	.reg .b32 	%r<10>;
	.reg .b64 	%rd<7>;

	ld.param.u32 	%r3, [_Z7upsweepiiPi_param_0];
	ld.param.u32 	%r2, [_Z7upsweepiiPi_param_1];
	ld.param.u64 	%rd1, [_Z7upsweepiiPi_param_2];
	mov.u32 	%r1, %tid.x;
	setp.ge.s32 	%p1, %r1, %r3;
	@%p1 bra 	$L__BB0_2;
	cvta.to.global.u64 	%rd2, %rd1;
	mul.lo.s32 	%r4, %r1, %r2;
	shl.b32 	%r5, %r4, 1;
	add.s32 	%r6, %r5, %r2;
	mul.wide.s32 	%rd3, %r6, 4;
	add.s64 	%rd4, %rd2, %rd3;
	ld.global.u32 	%r7, [%rd4+-4];
	mul.wide.s32 	%rd5, %r2, 4;
	add.s64 	%rd6, %rd4, %rd5;
	ld.global.u32 	%r8, [%rd6+-4];
	add.s32 	%r9, %r8, %r7;
	st.global.u32 	[%rd6+-4], %r9;
$L__BB0_2:
	ret;

}
	// .globl	_Z9downsweepiiPi
.visible .entry _Z9downsweepiiPi(
	.param .u32 _Z9downsweepiiPi_param_0,
	.param .u32 _Z9downsweepiiPi_param_1,
	.param .u64 .ptr .align 1 _Z9downsweepiiPi_param_2
)
{
	.reg .pred 	%p<2>;
	.reg .b32 	%r<10>;
	.reg .b64 	%rd<7>;

	ld.param.u32 	%r3, [_Z9downsweepiiPi_param_0];
	ld.param.u32 	%r2, [_Z9downsweepiiPi_param_1];
	ld.param.u64 	%rd1, [_Z9downsweepiiPi_param_2];
	mov.u32 	%r1, %tid.x;
	setp.ge.s32 	%p1, %r1, %r3;
	@%p1 bra 	$L__BB1_2;
	cvta.to.global.u64 	%rd2, %rd1;
	mul.lo.s32 	%r4, %r1, %r2;
	shl.b32 	%r5, %r4, 1;
	add.s32 	%r6, %r5, %r2;
	mul.wide.s32 	%rd3, %r6, 4;
	add.s64 	%rd4, %rd2, %rd3;
	ld.global.u32 	%r7, [%rd4+-4];
	mul.wide.s32 	%rd5, %r2, 4;
	add.s64 	%rd6, %rd4, %rd5;
	ld.global.u32 	%r8, [%rd6+-4];
	st.global.u32 	[%rd4+-4], %r8;
	add.s32 	%r9, %r8, %r7;
	st.global.u32 	[%rd6+-4], %r9;
$L__BB1_2:
	ret;

}


// ===== COMPILED SASS (sm_100) =====

	.target	sm_100

	.elftype	@"ET_EXEC"


//--------------------- .note.nv.tkinfo           --------------------------
	.section	.note.nv.tkinfo,"",@"SHT_NOTE"
	.sectionflags	@"SHF_NOTE_NV_TKINFO"
	.tkinfo
        /*0018*/ 	.word	0x00000002
        /*0030*/ 	.string	""
        /*0030*/ 	.string	"ptxas"
        /*0030*/ 	.string	"Cuda compilation tools, release 13.0, V13.0.88"
        /*0030*/ 	.string	"Build cuda_13.0.r13.0/compiler.36424714_0"
        /*0030*/ 	.string	"-arch sm_100 -m 64 "



//--------------------- .note.nv.cuinfo           --------------------------
	.section	.note.nv.cuinfo,"",@"SHT_NOTE"
	.sectionflags	@"SHF_NOTE_NV_CUINFO"
        /*0018*/ 	.short	0x0002
        /*001a*/ 	.short	0x0064
        /*001c*/ 	.short	0x0082
	.zero		2


//--------------------- .nv.info                  --------------------------
	.section	.nv.info,"",@"SHT_CUDA_INFO"
	.align	4


	//----- nvinfo : EIATTR_REGCOUNT
	.align		4
        /*0000*/ 	.byte	0x04, 0x2f
        /*0002*/ 	.short	(.L_1 - .L_0)
	.align		4
.L_0:
        /*0004*/ 	.word	index@(_Z7upsweepiiPi)
        /*0008*/ 	.word	0x0000000a


	//----- nvinfo : EIATTR_FRAME_SIZE
	.align		4
.L_1:
        /*000c*/ 	.byte	0x04, 0x11
        /*000e*/ 	.short	(.L_3 - .L_2)
	.align		4
.L_2:
        /*0010*/ 	.word	index@(_Z7upsweepiiPi)
        /*0014*/ 	.word	0x00000000


	//----- nvinfo : EIATTR_REGCOUNT
	.align		4
.L_3:
        /*0018*/ 	.byte	0x04, 0x2f
        /*001a*/ 	.short	(.L_5 - .L_4)
	.align		4
.L_4:
        /*001c*/ 	.word	index@(_Z9downsweepiiPi)
        /*0020*/ 	.word	0x0000000c


	//----- nvinfo : EIATTR_FRAME_SIZE
	.align		4
.L_5:
        /*0024*/ 	.byte	0x04, 0x11
        /*0026*/ 	.short	(.L_7 - .L_6)
	.align		4
.L_6:
        /*0028*/ 	.word	index@(_Z9downsweepiiPi)
        /*002c*/ 	.word	0x00000000


	//----- nvinfo : EIATTR_MIN_STACK_SIZE
	.align		4
.L_7:
        /*0030*/ 	.byte	0x04, 0x12
        /*0032*/ 	.short	(.L_9 - .L_8)
	.align		4
.L_8:
        /*0034*/ 	.word	index@(_Z9downsweepiiPi)
        /*0038*/ 	.word	0x00000000


	//----- nvinfo : EIATTR_MIN_STACK_SIZE
	.align		4
.L_9:
        /*003c*/ 	.byte	0x04, 0x12
        /*003e*/ 	.short	(.L_11 - .L_10)
	.align		4
.L_10:
        /*0040*/ 	.word	index@(_Z7upsweepiiPi)
        /*0044*/ 	.word	0x00000000
.L_11:


//--------------------- .nv.compat                --------------------------
	.section	.nv.compat,"",@"SHT_CUDA_COMPAT_INFO"
	.align	4
        /*0000*/ 	.byte	0x02, 0x09, 0x00, 0x00, 0x02, 0x02, 0x01, 0x00, 0x02, 0x05, 0x05, 0x00, 0x03, 0x07, 0x01, 0x01
        /*0010*/ 	.byte	0x02, 0x03, 0x00, 0x00, 0x02, 0x06, 0x01, 0x00, 0x04, 0x0b, 0x08, 0x00, 0x09, 0x00, 0x00, 0x00
        /*0020*/ 	.byte	0x00, 0x00, 0x00, 0x00


//--------------------- .nv.info._Z9downsweepiiPi --------------------------
	.section	.nv.info._Z9downsweepiiPi,"",@"SHT_CUDA_INFO"
	.sectionflags	@""
	.align	4


	//----- nvinfo : EIATTR_CUDA_API_VERSION
	.align		4
        /*0000*/ 	.byte	0x04, 0x37
        /*0002*/ 	.short	(.L_13 - .L_12)
.L_12:
        /*0004*/ 	.word	0x00000082


	//----- nvinfo : EIATTR_KPARAM_INFO
	.align		4
.L_13:
        /*0008*/ 	.byte	0x04, 0x17
        /*000a*/ 	.short	(.L_15 - .L_14)
.L_14:
        /*000c*/ 	.word	0x00000000
        /*0010*/ 	.short	0x0002
        /*0012*/ 	.short	0x0008
        /*0014*/ 	.byte	0x00, 0xf5, 0x21, 0x00


	//----- nvinfo : EIATTR_KPARAM_INFO
	.align		4
.L_15:
        /*0018*/ 	.byte	0x04, 0x17
        /*001a*/ 	.short	(.L_17 - .L_16)
.L_16:
        /*001c*/ 	.word	0x00000000
        /*0020*/ 	.short	0x0001
        /*0022*/ 	.short	0x0004
        /*0024*/ 	.byte	0x00, 0xf0, 0x11, 0x00


	//----- nvinfo : EIATTR_KPARAM_INFO
	.align		4
.L_17:
        /*0028*/ 	.byte	0x04, 0x17
        /*002a*/ 	.short	(.L_19 - .L_18)
.L_18:
        /*002c*/ 	.word	0x00000000
        /*0030*/ 	.short	0x0000
        /*0032*/ 	.short	0x0000
        /*0034*/ 	.byte	0x00, 0xf0, 0x11, 0x00


	//----- nvinfo : EIATTR_SPARSE_MMA_MASK
	.align		4
.L_19:
        /*0038*/ 	.byte	0x03, 0x50
        /*003a*/ 	.short	0x0000


	//----- nvinfo : EIATTR_MAXREG_COUNT
	.align		4
        /*003c*/ 	.byte	0x03, 0x1b
        /*003e*/ 	.short	0x00ff


	//----- nvinfo : EIATTR_MERCURY_ISA_VERSION
	.align		4
        /*0040*/ 	.byte	0x03, 0x5f
        /*0042*/ 	.short	0x0101


	//----- nvinfo : EIATTR_VRC_CTA_INIT_COUNT
	.align		4
        /*0044*/ 	.byte	0x02, 0x4a
	.zero		1
	.zero		1


	//----- nvinfo : EIATTR_EXIT_INSTR_OFFSETS
	.align		4
        /*0048*/ 	.byte	0x04, 0x1c
        /*004a*/ 	.short	(.L_21 - .L_20)


	//   ....[0]....
.L_20:
        /*004c*/ 	.word	0x00000040


	//   ....[1]....
        /*0050*/ 	.word	0x00000110


	//----- nvinfo : EIATTR_CBANK_PARAM_SIZE
	.align		4
.L_21:
        /*0054*/ 	.byte	0x03, 0x19
        /*0056*/ 	.short	0x0010


	//----- nvinfo : EIATTR_PARAM_CBANK
	.align		4
        /*0058*/ 	.byte	0x04, 0x0a
        /*005a*/ 	.short	(.L_23 - .L_22)
	.align		4
.L_22:
        /*005c*/ 	.word	index@(.nv.constant0._Z9downsweepiiPi)
        /*0060*/ 	.short	0x0380
        /*0062*/ 	.short	0x0010


	//----- nvinfo : EIATTR_SW_WAR
	.align		4
.L_23:
        /*0064*/ 	.byte	0x04, 0x36
        /*0066*/ 	.short	(.L_25 - .L_24)
.L_24:
        /*0068*/ 	.word	0x00000008
.L_25:


//--------------------- .nv.info._Z7upsweepiiPi   --------------------------
	.section	.nv.info._Z7upsweepiiPi,"",@"SHT_CUDA_INFO"
	.sectionflags	@""
	.align	4


	//----- nvinfo : EIATTR_CUDA_API_VERSION
	.align		4
        /*0000*/ 	.byte	0x04, 0x37
        /*0002*/ 	.short	(.L_27 - .L_26)
.L_26:
        /*0004*/ 	.word	0x00000082


	//----- nvinfo : EIATTR_KPARAM_INFO
	.align		4
.L_27:
        /*0008*/ 	.byte	0x04, 0x17
        /*000a*/ 	.short	(.L_29 - .L_28)
.L_28:
        /*000c*/ 	.word	0x00000000
        /*0010*/ 	.short	0x0002
        /*0012*/ 	.short	0x0008
        /*0014*/ 	.byte	0x00, 0xf5, 0x21, 0x00


	//----- nvinfo : EIATTR_KPARAM_INFO
	.align		4
.L_29:
        /*0018*/ 	.byte	0x04, 0x17
        /*001a*/ 	.short	(.L_31 - .L_30)
.L_30:
        /*001c*/ 	.word	0x00000000
        /*0020*/ 	.short	0x0001
        /*0022*/ 	.short	0x0004
        /*0024*/ 	.byte	0x00, 0xf0, 0x11, 0x00


	//----- nvinfo : EIATTR_KPARAM_INFO
	.align		4
.L_31:
        /*0028*/ 	.byte	0x04, 0x17
        /*002a*/ 	.short	(.L_33 - .L_32)
.L_32:
        /*002c*/ 	.word	0x00000000
        /*0030*/ 	.short	0x0000
        /*0032*/ 	.short	0x0000
        /*0034*/ 	.byte	0x00, 0xf0, 0x11, 0x00


	//----- nvinfo : EIATTR_SPARSE_MMA_MASK
	.align		4
.L_33:
        /*0038*/ 	.byte	0x03, 0x50
        /*003a*/ 	.short	0x0000


	//----- nvinfo : EIATTR_MAXREG_COUNT
	.align		4
        /*003c*/ 	.byte	0x03, 0x1b
        /*003e*/ 	.short	0x00ff


	//----- nvinfo : EIATTR_MERCURY_ISA_VERSION
	.align		4
        /*0040*/ 	.byte	0x03, 0x5f
        /*0042*/ 	.short	0x0101


	//----- nvinfo : EIATTR_VRC_CTA_INIT_COUNT
	.align		4
        /*0044*/ 	.byte	0x02, 0x4a
	.zero		1
	.zero		1


	//----- nvinfo : EIATTR_EXIT_INSTR_OFFSETS
	.align		4
        /*0048*/ 	.byte	0x04, 0x1c
        /*004a*/ 	.short	(.L_35 - .L_34)


	//   ....[0]....
.L_34:
        /*004c*/ 	.word	0x00000040


	//   ....[1]....
        /*0050*/ 	.word	0x00000100


	//----- nvinfo : EIATTR_CBANK_PARAM_SIZE
	.align		4
.L_35:
        /*0054*/ 	.byte	0x03, 0x19
        /*0056*/ 	.short	0x0010


	//----- nvinfo : EIATTR_PARAM_CBANK
	.align		4
        /*0058*/ 	.byte	0x04, 0x0a
        /*005a*/ 	.short	(.L_37 - .L_36)
	.align		4
.L_36:
        /*005c*/ 	.word	index@(.nv.constant0._Z7upsweepiiPi)
        /*0060*/ 	.short	0x0380
        /*0062*/ 	.short	0x0010


	//----- nvinfo : EIATTR_SW_WAR
	.align		4
.L_37:
        /*0064*/ 	.byte	0x04, 0x36
        /*0066*/ 	.short	(.L_39 - .L_38)
.L_38:
        /*0068*/ 	.word	0x00000008
.L_39:


//--------------------- .nv.callgraph             --------------------------
	.section	.nv.callgraph,"",@"SHT_CUDA_CALLGRAPH"
	.align	4
	.sectionentsize	8
	.align		4
        /*0000*/ 	.word	0x00000000
	.align		4
        /*0004*/ 	.word	0xffffffff
	.align		4
        /*0008*/ 	.word	0x00000000
	.align		4
        /*000c*/ 	.word	0xfffffffe
	.align		4
        /*0010*/ 	.word	0x00000000
	.align		4
        /*0014*/ 	.word	0xfffffffd
	.align		4
        /*0018*/ 	.word	0x00000000
	.align		4
        /*001c*/ 	.word	0xfffffffc


//--------------------- .text._Z9downsweepiiPi    --------------------------
	.section	.text._Z9downsweepiiPi,"ax",@progbits
	.align	128
        .global         _Z9downsweepiiPi
        .type           _Z9downsweepiiPi,@function
        .size           _Z9downsweepiiPi,(.L_x_2 - _Z9downsweepiiPi)
        .other          _Z9downsweepiiPi,@"STO_CUDA_ENTRY STV_DEFAULT"
_Z9downsweepiiPi:
.text._Z9downsweepiiPi:
[----:B------:R-:W-:Y:S01]  /*0000*/  LDC R1, c[0x0][0x37c] ;  /* 0x0000df00ff017b82 */ /* 0x000fe20000000800 */
[----:B------:R-:W0:Y:S01]  /*0010*/  S2R R0, SR_TID.X ;  /* 0x0000000000007919 */ /* 0x000e220000002100 */
[----:B------:R-:W0:Y:S02]  /*0020*/  LDCU UR4, c[0x0][0x380] ;  /* 0x00007000ff0477ac */ /* 0x000e240008000800 */
[----:B0-----:R-:W-:-:S13]  /*0030*/  ISETP.GE.AND P0, PT, R0, UR4, PT ;  /* 0x0000000400007c0c */ /* 0x001fda000bf06270 */
[----:B------:R-:W-:Y:S05]  /*0040*/  @P0 EXIT ;  /* 0x000000000000094d */ /* 0x000fea0003800000 */
[----:B------:R-:W0:Y:S01]  /*0050*/  LDC R7, c[0x0][0x384] ;  /* 0x0000e100ff077b82 */ /* 0x000e220000000800 */
[----:B------:R-:W1:Y:S07]  /*0060*/  LDCU.64 UR4, c[0x0][0x358] ;  /* 0x00006b00ff0477ac */ /* 0x000e6e0008000a00 */
[----:B------:R-:W2:Y:S01]  /*0070*/  LDC.64 R2, c[0x0][0x388] ;  /* 0x0000e200ff027b82 */ /* 0x000ea20000000a00 */
[----:B0-----:R-:W-:-:S05]  /*0080*/  IMAD R0, R0, R7, RZ ;  /* 0x0000000700007224 */ /* 0x001fca00078e02ff */
[----:B------:R-:W-:-:S05]  /*0090*/  LEA R5, R0, R7, 0x1 ;  /* 0x0000000700057211 */ /* 0x000fca00078e08ff */
[----:B--2---:R-:W-:-:S05]  /*00a0*/  IMAD.WIDE R2, R5, 0x4, R2 ;  /* 0x0000000405027825 */ /* 0x004fca00078e0202 */
[----:B-1----:R-:W2:Y:S01]  /*00b0*/  LDG.E R0, desc[UR4][R2.64+-0x4] ;  /* 0xfffffc0402007981 */ /* 0x002ea2000c1e1900 */
[----:B------:R-:W-:-:S05]  /*00c0*/  IMAD.WIDE R4, R7, 0x4, R2 ;  /* 0x0000000407047825 */ /* 0x000fca00078e0202 */
[----:B------:R-:W2:Y:S02]  /*00d0*/  LDG.E R7, desc[UR4][R4.64+-0x4] ;  /* 0xfffffc0404077981 */ /* 0x000ea4000c1e1900 */
[----:B--2---:R-:W-:Y:S02]  /*00e0*/  IADD3 R9, PT, PT, R0, R7, RZ ;  /* 0x0000000700097210 */ /* 0x004fe40007ffe0ff */
[----:B------:R-:W-:Y:S04]  /*00f0*/  STG.E desc[UR4][R2.64+-0x4], R7 ;  /* 0xfffffc0702007986 */ /* 0x000fe8000c101904 */
[----:B------:R-:W-:Y:S01]  /*0100*/  STG.E desc[UR4][R4.64+-0x4], R9 ;  /* 0xfffffc0904007986 */ /* 0x000fe2000c101904 */
[----:B------:R-:W-:Y:S05]  /*0110*/  EXIT ;  /* 0x000000000000794d */ /* 0x000fea0003800000 */
.L_x_0:
[----:B------:R-:W-:-:S00]  /*0120*/  BRA `(.L_x_0) ;  /* 0xfffffffc00fc7947 */ /* 0x000fc0000383ffff */
[----:B------:R-:W-:-:S00]  /*0130*/  NOP ;  /* 0x0000000000007918 */ /* 0x000fc00000000000 */
        /* <DEDUP_REMOVED lines=12> */
.L_x_2:


//--------------------- .text._Z7upsweepiiPi      --------------------------
	.section	.text._Z7upsweepiiPi,"ax",@progbits
	.align	128
        .global         _Z7upsweepiiPi
        .type           _Z7upsweepiiPi,@function
        .size           _Z7upsweepiiPi,(.L_x_3 - _Z7upsweepiiPi)
        .other          _Z7upsweepiiPi,@"STO_CUDA_ENTRY STV_DEFAULT"
_Z7upsweepiiPi:
.text._Z7upsweepiiPi:
        /* <DEDUP_REMOVED lines=10> */
[----:B--2---:R-:W-:-:S04]  /*00a0*/  IMAD.WIDE R2, R5, 0x4, R2 ;  /* 0x0000000405027825 */ /* 0x004fc800078e0202 */
[----:B------:R-:W-:Y:S02]  /*00b0*/  IMAD.WIDE R4, R7, 0x4, R2 ;  /* 0x0000000407047825 */ /* 0x000fe400078e0202 */
[----:B-1----:R-:W2:Y:S04]  /*00c0*/  LDG.E R2, desc[UR4][R2.64+-0x4] ;  /* 0xfffffc0402027981 */ /* 0x002ea8000c1e1900 */
[----:B------:R-:W2:Y:S02]  /*00d0*/  LDG.E R7, desc[UR4][R4.64+-0x4] ;  /* 0xfffffc0404077981 */ /* 0x000ea4000c1e1900 */
[----:B--2---:R-:W-:-:S05]  /*00e0*/  IADD3 R7, PT, PT, R2, R7, RZ ;  /* 0x0000000702077210 */ /* 0x004fca0007ffe0ff */
[----:B------:R-:W-:Y:S01]  /*00f0*/  STG.E desc[UR4][R4.64+-0x4], R7 ;  /* 0xfffffc0704007986 */ /* 0x000fe2000c101904 */
[----:B------:R-:W-:Y:S05]  /*0100*/  EXIT ;  /* 0x000000000000794d */ /* 0x000fea0003800000 */
.L_x_1:
        /* <DEDUP_REMOVED lines=15> */
.L_x_3:


//--------------------- .nv.shared.reserved.0     --------------------------
	.section	.nv.shared.reserved.0,"aw",@nobits
	.weak		__nv_reservedSMEM_offset_0_alias
	.size		__nv_reservedSMEM_offset_0_alias, 0, 64
	.other		__nv_reservedSMEM_offset_0_alias,@"STO_CUDA_RESERVED_SHARED STV_DEFAULT"
__nv_reservedSMEM_offset_0_alias:
	.zero		0
	.zero		64


//--------------------- .nv.constant0._Z9downsweepiiPi --------------------------
	.section	.nv.constant0._Z9downsweepiiPi,"a",@progbits
	.sectionflags	@""
	.align	4
.nv.constant0._Z9downsweepiiPi:
	.zero		912


//--------------------- .nv.constant0._Z7upsweepiiPi --------------------------
	.section	.nv.constant0._Z7upsweepiiPi,"a",@progbits
	.sectionflags	@""
	.align	4
.nv.constant0._Z7upsweepiiPi:
	.zero		912


//--------------------- SYMBOLS --------------------------

	.type		.nv.reservedSmem.offset0,@object
	.size		.nv.reservedSmem.offset0,0x4
